//
// Generated by NVIDIA NVVM Compiler
//
// Compiler Build ID: CL-36424714
// Cuda compilation tools, release 13.0, V13.0.88
// Based on NVVM 20.0.0
//

.version 9.0
.target sm_100
.address_size 64

	// .globl	_Z15vectorBitwiseORPKhS0_Phi

.visible .entry _Z15vectorBitwiseORPKhS0_Phi(
	.param .u64 .ptr .align 1 _Z15vectorBitwiseORPKhS0_Phi_param_0,
	.param .u64 .ptr .align 1 _Z15vectorBitwiseORPKhS0_Phi_param_1,
	.param .u64 .ptr .align 1 _Z15vectorBitwiseORPKhS0_Phi_param_2,
	.param .u32 _Z15vectorBitwiseORPKhS0_Phi_param_3
)
{
	.reg .pred 	%p<2>;
	.reg .b16 	%rs<4>;
	.reg .b32 	%r<6>;
	.reg .b64 	%rd<11>;

	ld.param.u64 	%rd1, [_Z15vectorBitwiseORPKhS0_Phi_param_0];
	ld.param.u64 	%rd2, [_Z15vectorBitwiseORPKhS0_Phi_param_1];
	ld.param.u64 	%rd3, [_Z15vectorBitwiseORPKhS0_Phi_param_2];
	ld.param.u32 	%r2, [_Z15vectorBitwiseORPKhS0_Phi_param_3];
	mov.u32 	%r3, %ctaid.x;
	mov.u32 	%r4, %ntid.x;
	mov.u32 	%r5, %tid.x;
	mad.lo.s32 	%r1, %r3, %r4, %r5;
	setp.ge.s32 	%p1, %r1, %r2;
	@%p1 bra 	$L__BB0_2;
	cvta.to.global.u64 	%rd4, %rd1;
	cvta.to.global.u64 	%rd5, %rd2;
	cvta.to.global.u64 	%rd6, %rd3;
	cvt.s64.s32 	%rd7, %r1;
	add.s64 	%rd8, %rd4, %rd7;
	ld.global.u8 	%rs1, [%rd8];
	add.s64 	%rd9, %rd5, %rd7;
	ld.global.u8 	%rs2, [%rd9];
	or.b16  	%rs3, %rs2, %rs1;
	add.s64 	%rd10, %rd6, %rd7;
	st.global.u8 	[%rd10], %rs3;
$L__BB0_2:
	ret;

}


// ===== COMPILED SASS (sm_100) =====

	.target	sm_100

	.elftype	@"ET_EXEC"


//--------------------- .note.nv.tkinfo           --------------------------
	.section	.note.nv.tkinfo,"",@"SHT_NOTE"
	.sectionflags	@"SHF_NOTE_NV_TKINFO"
	.tkinfo
        /*0018*/ 	.word	0x00000002
        /*0030*/ 	.string	""
        /*0030*/ 	.string	"ptxas"
        /*0030*/ 	.string	"Cuda compilation tools, release 13.0, V13.0.88"
        /*0030*/ 	.string	"Build cuda_13.0.r13.0/compiler.36424714_0"
        /*0030*/ 	.string	"-arch sm_100 -m 64 "



//--------------------- .note.nv.cuinfo           --------------------------
	.section	.note.nv.cuinfo,"",@"SHT_NOTE"
	.sectionflags	@"SHF_NOTE_NV_CUINFO"
        /*0018*/ 	.short	0x0002
        /*001a*/ 	.short	0x0064
        /*001c*/ 	.short	0x0082
	.zero		2


//--------------------- .nv.info                  --------------------------
	.section	.nv.info,"",@"SHT_CUDA_INFO"
	.align	4


	//----- nvinfo : EIATTR_REGCOUNT
	.align		4
        /*0000*/ 	.byte	0x04, 0x2f
        /*0002*/ 	.short	(.L_1 - .L_0)
	.align		4
.L_0:
        /*0004*/ 	.word	index@(_Z15vectorBitwiseORPKhS0_Phi)
        /*0008*/ 	.word	0x0000000c


	//----- nvinfo : EIATTR_FRAME_SIZE
	.align		4
.L_1:
        /*000c*/ 	.byte	0x04, 0x11
        /*000e*/ 	.short	(.L_3 - .L_2)
	.align		4
.L_2:
        /*0010*/ 	.word	index@(_Z15vectorBitwiseORPKhS0_Phi)
        /*0014*/ 	.word	0x00000000


	//----- nvinfo : EIATTR_MIN_STACK_SIZE
	.align		4
.L_3:
        /*0018*/ 	.byte	0x04, 0x12
        /*001a*/ 	.short	(.L_5 - .L_4)
	.align		4
.L_4:
        /*001c*/ 	.word	index@(_Z15vectorBitwiseORPKhS0_Phi)
        /*0020*/ 	.word	0x00000000
.L_5:


//--------------------- .nv.compat                --------------------------
	.section	.nv.compat,"",@"SHT_CUDA_COMPAT_INFO"
	.align	4
        /*0000*/ 	.byte	0x02, 0x09, 0x00, 0x00, 0x02, 0x02, 0x01, 0x00, 0x02, 0x05, 0x05, 0x00, 0x03, 0x07, 0x01, 0x01
        /*0010*/ 	.byte	0x02, 0x03, 0x00, 0x00, 0x02, 0x06, 0x01, 0x00, 0x04, 0x0b, 0x08, 0x00, 0x09, 0x00, 0x00, 0x00
        /*0020*/ 	.byte	0x00, 0x00, 0x00, 0x00


//--------------------- .nv.info._Z15vectorBitwiseORPKhS0_Phi --------------------------
	.section	.nv.info._Z15vectorBitwiseORPKhS0_Phi,"",@"SHT_CUDA_INFO"
	.sectionflags	@""
	.align	4


	//----- nvinfo : EIATTR_CUDA_API_VERSION
	.align		4
        /*0000*/ 	.byte	0x04, 0x37
        /*0002*/ 	.short	(.L_7 - .L_6)
.L_6:
        /*0004*/ 	.word	0x00000082


	//----- nvinfo : EIATTR_KPARAM_INFO
	.align		4
.L_7:
        /*0008*/ 	.byte	0x04, 0x17
        /*000a*/ 	.short	(.L_9 - .L_8)
.L_8:
        /*000c*/ 	.word	0x00000000
        /*0010*/ 	.short	0x0003
        /*0012*/ 	.short	0x0018
        /*0014*/ 	.byte	0x00, 0xf0, 0x11, 0x00


	//----- nvinfo : EIATTR_KPARAM_INFO
	.align		4
.L_9:
        /*0018*/ 	.byte	0x04, 0x17
        /*001a*/ 	.short	(.L_11 - .L_10)
.L_10:
        /*001c*/ 	.word	0x00000000
        /*0020*/ 	.short	0x0002
        /*0022*/ 	.short	0x0010
        /*0024*/ 	.byte	0x00, 0xf5, 0x21, 0x00


	//----- nvinfo : EIATTR_KPARAM_INFO
	.align		4
.L_11:
        /*0028*/ 	.byte	0x04, 0x17
        /*002a*/ 	.short	(.L_13 - .L_12)
.L_12:
        /*002c*/ 	.word	0x00000000
        /*0030*/ 	.short	0x0001
        /*0032*/ 	.short	0x0008
        /*0034*/ 	.byte	0x00, 0xf5, 0x21, 0x00


	//----- nvinfo : EIATTR_KPARAM_INFO
	.align		4
.L_13:
        /*0038*/ 	.byte	0x04, 0x17
        /*003a*/ 	.short	(.L_15 - .L_14)
.L_14:
        /*003c*/ 	.word	0x00000000
        /*0040*/ 	.short	0x0000
        /*0042*/ 	.short	0x0000
        /*0044*/ 	.byte	0x00, 0xf5, 0x21, 0x00


	//----- nvinfo : EIATTR_SPARSE_MMA_MASK
	.align		4
.L_15:
        /*0048*/ 	.byte	0x03, 0x50
        /*004a*/ 	.short	0x0000


	//----- nvinfo : EIATTR_MAXREG_COUNT
	.align		4
        /*004c*/ 	.byte	0x03, 0x1b
        /*004e*/ 	.short	0x00ff


	//----- nvinfo : EIATTR_MERCURY_ISA_VERSION
	.align		4
        /*0050*/ 	.byte	0x03, 0x5f
        /*0052*/ 	.short	0x0101


	//----- nvinfo : EIATTR_VRC_CTA_INIT_COUNT
	.align		4
        /*0054*/ 	.byte	0x02, 0x4a
	.zero		1
	.zero		1


	//----- nvinfo : EIATTR_EXIT_INSTR_OFFSETS
	.align		4
        /*0058*/ 	.byte	0x04, 0x1c
        /*005a*/ 	.short	(.L_17 - .L_16)


	//   ....[0]....
.L_16:
        /*005c*/ 	.word	0x00000070


	//   ....[1]....
        /*0060*/ 	.word	0x00000160


	//----- nvinfo : EIATTR_CBANK_PARAM_SIZE
	.align		4
.L_17:
        /*0064*/ 	.byte	0x03, 0x19
        /*0066*/ 	.short	0x001c


	//----- nvinfo : EIATTR_PARAM_CBANK
	.align		4
        /*0068*/ 	.byte	0x04, 0x0a
        /*006a*/ 	.short	(.L_19 - .L_18)
	.align		4
.L_18:
        /*006c*/ 	.word	index@(.nv.constant0._Z15vectorBitwiseORPKhS0_Phi)
        /*0070*/ 	.short	0x0380
        /*0072*/ 	.short	0x001c


	//----- nvinfo : EIATTR_SW_WAR
	.align		4
.L_19:
        /*0074*/ 	.byte	0x04, 0x36
        /*0076*/ 	.short	(.L_21 - .L_20)
.L_20:
        /*0078*/ 	.word	0x00000008
.L_21:


//--------------------- .nv.callgraph             --------------------------
	.section	.nv.callgraph,"",@"SHT_CUDA_CALLGRAPH"
	.align	4
	.sectionentsize	8
	.align		4
        /*0000*/ 	.word	0x00000000
	.align		4
        /*0004*/ 	.word	0xffffffff
	.align		4
        /*0008*/ 	.word	0x00000000
	.align		4
        /*000c*/ 	.word	0xfffffffe
	.align		4
        /*0010*/ 	.word	0x00000000
	.align		4
        /*0014*/ 	.word	0xfffffffd
	.align		4
        /*0018*/ 	.word	0x00000000
	.align		4
        /*001c*/ 	.word	0xfffffffc


//--------------------- .text._Z15vectorBitwiseORPKhS0_Phi --------------------------
	.section	.text._Z15vectorBitwiseORPKhS0_Phi,"ax",@progbits
	.align	128
        .global         _Z15vectorBitwiseORPKhS0_Phi
        .type           _Z15vectorBitwiseORPKhS0_Phi,@function
        .size           _Z15vectorBitwiseORPKhS0_Phi,(.L_x_1 - _Z15vectorBitwiseORPKhS0_Phi)
        .other          _Z15vectorBitwiseORPKhS0_Phi,@"STO_CUDA_ENTRY STV_DEFAULT"
_Z15vectorBitwiseORPKhS0_Phi:
.text._Z15vectorBitwiseORPKhS0_Phi:
[----:B------:R-:W-:Y:S01]  /*0000*/  LDC R1, c[0x0][0x37c] ;  /* 0x0000df00ff017b82 */ /* 0x000fe20000000800 */
[----:B------:R-:W0:Y:S07]  /*0010*/  S2R R3, SR_TID.X ;  /* 0x0000000000037919 */ /* 0x000e2e0000002100 */
[----:B------:R-:W0:Y:S01]  /*0020*/  S2UR UR4, SR_CTAID.X ;  /* 0x00000000000479c3 */ /* 0x000e220000002500 */
[----:B------:R-:W1:Y:S07]  /*0030*/  LDCU UR5, c[0x0][0x398] ;  /* 0x00007300ff0577ac */ /* 0x000e6e0008000800 */
[----:B------:R-:W0:Y:S02]  /*0040*/  LDC R6, c[0x0][0x360] ;  /* 0x0000d800ff067b82 */ /* 0x000e240000000800 */
[----:B0-----:R-:W-:-:S05]  /*0050*/  IMAD R6, R6, UR4, R3 ;  /* 0x0000000406067c24 */ /* 0x001fca000f8e0203 */
[----:B-1----:R-:W-:-:S13]  /*0060*/  ISETP.GE.AND P0, PT, R6, UR5, PT ;  /* 0x0000000506007c0c */ /* 0x002fda000bf06270 */
[----:B------:R-:W-:Y:S05]  /*0070*/  @P0 EXIT ;  /* 0x000000000000094d */ /* 0x000fea0003800000 */
[----:B------:R-:W0:Y:S01]  /*0080*/  LDCU.128 UR8, c[0x0][0x380] ;  /* 0x00007000ff0877ac */ /* 0x000e220008000c00 */
[----:B------:R-:W-:Y:S01]  /*0090*/  SHF.R.S32.HI R0, RZ, 0x1f, R6 ;  /* 0x0000001fff007819 */ /* 0x000fe20000011406 */
[----:B------:R-:W1:Y:S01]  /*00a0*/  LDCU.64 UR4, c[0x0][0x358] ;  /* 0x00006b00ff0477ac */ /* 0x000e620008000a00 */
[----:B------:R-:W2:Y:S01]  /*00b0*/  LDCU.64 UR6, c[0x0][0x390] ;  /* 0x00007200ff0677ac */ /* 0x000ea20008000a00 */
[C---:B0-----:R-:W-:Y:S02]  /*00c0*/  IADD3 R4, P1, PT, R6.reuse, UR10, RZ ;  /* 0x0000000a06047c10 */ /* 0x041fe4000ff3e0ff */
[----:B------:R-:W-:Y:S02]  /*00d0*/  IADD3 R2, P0, PT, R6, UR8, RZ ;  /* 0x0000000806027c10 */ /* 0x000fe4000ff1e0ff */
[C---:B------:R-:W-:Y:S02]  /*00e0*/  IADD3.X R5, PT, PT, R0.reuse, UR11, RZ, P1, !PT ;  /* 0x0000000b00057c10 */ /* 0x040fe40008ffe4ff */
[----:B------:R-:W-:-:S04]  /*00f0*/  IADD3.X R3, PT, PT, R0, UR9, RZ, P0, !PT ;  /* 0x0000000900037c10 */ /* 0x000fc800087fe4ff */
[----:B-1----:R-:W3:Y:S04]  /*0100*/  LDG.E.U8 R5, desc[UR4][R4.64] ;  /* 0x0000000404057981 */ /* 0x002ee8000c1e1100 */
[----:B------:R-:W3:Y:S01]  /*0110*/  LDG.E.U8 R2, desc[UR4][R2.64] ;  /* 0x0000000402027981 */ /* 0x000ee2000c1e1100 */
[----:B--2---:R-:W-:-:S04]  /*0120*/  IADD3 R6, P0, PT, R6, UR6, RZ ;  /* 0x0000000606067c10 */ /* 0x004fc8000ff1e0ff */
[----:B------:R-:W-:Y:S02]  /*0130*/  IADD3.X R7, PT, PT, R0, UR7, RZ, P0, !PT ;  /* 0x0000000700077c10 */ /* 0x000fe400087fe4ff */
[----:B---3--:R-:W-:-:S05]  /*0140*/  LOP3.LUT R9, R5, R2, RZ, 0xfc, !PT ;  /* 0x0000000205097212 */ /* 0x008fca00078efcff */
[----:B------:R-:W-:Y:S01]  /*0150*/  STG.E.U8 desc[UR4][R6.64], R9 ;  /* 0x0000000906007986 */ /* 0x000fe2000c101104 */
[----:B------:R-:W-:Y:S05]  /*0160*/  EXIT ;  /* 0x000000000000794d */ /* 0x000fea0003800000 */
.L_x_0:
[----:B------:R-:W-:-:S00]  /*0170*/  BRA `(.L_x_0) ;  /* 0xfffffffc00fc7947 */ /* 0x000fc0000383ffff */
[----:B------:R-:W-:-:S00]  /*0180*/  NOP ;  /* 0x0000000000007918 */ /* 0x000fc00000000000 */
[----:B------:R-:W-:-:S00]  /*0190*/  NOP ;  /* 0x0000000000007918 */ /* 0x000fc00000000000 */
[----:B------:R-:W-:-:S00]  /*01a0*/  NOP ;  /* 0x0000000000007918 */ /* 0x000fc00000000000 */
[----:B------:R-:W-:-:S00]  /*01b0*/  NOP ;  /* 0x0000000000007918 */ /* 0x000fc00000000000 */
[----:B------:R-:W-:-:S00]  /*01c0*/  NOP ;  /* 0x0000000000007918 */ /* 0x000fc00000000000 */
[----:B------:R-:W-:-:S00]  /*01d0*/  NOP ;  /* 0x0000000000007918 */ /* 0x000fc00000000000 */
[----:B------:R-:W-:-:S00]  /*01e0*/  NOP ;  /* 0x0000000000007918 */ /* 0x000fc00000000000 */
[----:B------:R-:W-:-:S00]  /*01f0*/  NOP ;  /* 0x0000000000007918 */ /* 0x000fc00000000000 */
.L_x_1:


//--------------------- .nv.shared.reserved.0     --------------------------
	.section	.nv.shared.reserved.0,"aw",@nobits
	.weak		__nv_reservedSMEM_offset_0_alias
	.size		__nv_reservedSMEM_offset_0_alias, 0, 64
	.other		__nv_reservedSMEM_offset_0_alias,@"STO_CUDA_RESERVED_SHARED STV_DEFAULT"
__nv_reservedSMEM_offset_0_alias:
	.zero		0
	.zero		64


//--------------------- .nv.constant0._Z15vectorBitwiseORPKhS0_Phi --------------------------
	.section	.nv.constant0._Z15vectorBitwiseORPKhS0_Phi,"a",@progbits
	.sectionflags	@""
	.align	4
.nv.constant0._Z15vectorBitwiseORPKhS0_Phi:
	.zero		924


//--------------------- SYMBOLS --------------------------

	.type		.nv.reservedSmem.offset0,@object
	.size		.nv.reservedSmem.offset0,0x4
